	.headerflags	@"EF_CUDA_TEXMODE_UNIFIED EF_CUDA_64BIT_ADDRESS EF_CUDA_ACCELERATORS EF_CUDA_SM90 EF_CUDA_VIRTUAL_SM(EF_CUDA_SM90)"
	.elftype	@"ET_EXEC"


//--------------------- .nv.info                  --------------------------
	.section	.nv.info,"",@"SHT_CUDA_INFO"
	.align	4


	//----- nvinfo : EIATTR_REGCOUNT
	.align		4
        /*0000*/ 	.byte	0x04, 0x2f
        /*0002*/ 	.short	(.L_3 - .L_2)
	.align		4
.L_2:
        /*0004*/ 	.word	index@(triton_poi_fused__native_batch_norm_legit_no_training__prelu_kernel_3)
        /*0008*/ 	.word	0x0000001a


	//----- nvinfo : EIATTR_MIN_STACK_SIZE
	.align		4
.L_3:
        /*000c*/ 	.byte	0x04, 0x12
        /*000e*/ 	.short	(.L_5 - .L_4)
	.align		4
.L_4:
        /*0010*/ 	.word	index@(triton_poi_fused__native_batch_norm_legit_no_training__prelu_kernel_3)
        /*0014*/ 	.word	0x00000000


	//----- nvinfo : EIATTR_FRAME_SIZE
	.align		4
.L_5:
        /*0018*/ 	.byte	0x04, 0x11
        /*001a*/ 	.short	(.L_7 - .L_6)
	.align		4
.L_6:
        /*001c*/ 	.word	index@(triton_poi_fused__native_batch_norm_legit_no_training__prelu_kernel_3)
        /*0020*/ 	.word	0x00000000


	//----- nvinfo : EIATTR_MIN_STACK_SIZE
	.align		4
.L_7:
        /*0024*/ 	.byte	0x04, 0x12
        /*0026*/ 	.short	(.L_9 - .L_8)
	.align		4
.L_8:
        /*0028*/ 	.word	index@(triton_poi_fused__native_batch_norm_legit_no_training__prelu_kernel_3)
        /*002c*/ 	.word	0x00000000
.L_9:


//--------------------- .nv.info.triton_poi_fused__native_batch_norm_legit_no_training__prelu_kernel_3 --------------------------
	.section	.nv.info.triton_poi_fused__native_batch_norm_legit_no_training__prelu_kernel_3,"",@"SHT_CUDA_INFO"
	.sectionflags	@""
	.align	4


	//----- nvinfo : EIATTR_CUDA_API_VERSION
	.align		4
        /*0000*/ 	.byte	0x04, 0x37
        /*0002*/ 	.short	(.L_11 - .L_10)
.L_10:
        /*0004*/ 	.word	0x0000007c


	//----- nvinfo : EIATTR_KPARAM_INFO
	.align		4
.L_11:
        /*0008*/ 	.byte	0x04, 0x17
        /*000a*/ 	.short	(.L_13 - .L_12)
.L_12:
        /*000c*/ 	.word	0x00000000
        /*0010*/ 	.short	0x0007
        /*0012*/ 	.short	0x0038
        /*0014*/ 	.byte	0x00, 0xf0, 0x11, 0x00


	//----- nvinfo : EIATTR_KPARAM_INFO
	.align		4
.L_13:
        /*0018*/ 	.byte	0x04, 0x17
        /*001a*/ 	.short	(.L_15 - .L_14)
.L_14:
        /*001c*/ 	.word	0x00000000
        /*0020*/ 	.short	0x0006
        /*0022*/ 	.short	0x0030
        /*0024*/ 	.byte	0x00, 0xf4, 0x21, 0x00


	//----- nvinfo : EIATTR_KPARAM_INFO
	.align		4
.L_15:
        /*0028*/ 	.byte	0x04, 0x17
        /*002a*/ 	.short	(.L_17 - .L_16)
.L_16:
        /*002c*/ 	.word	0x00000000
        /*0030*/ 	.short	0x0005
        /*0032*/ 	.short	0x0028
        /*0034*/ 	.byte	0x00, 0xf4, 0x21, 0x00


	//----- nvinfo : EIATTR_KPARAM_INFO
	.align		4
.L_17:
        /*0038*/ 	.byte	0x04, 0x17
        /*003a*/ 	.short	(.L_19 - .L_18)
.L_18:
        /*003c*/ 	.word	0x00000000
        /*0040*/ 	.short	0x0004
        /*0042*/ 	.short	0x0020
        /*0044*/ 	.byte	0x00, 0xf4, 0x21, 0x00


	//----- nvinfo : EIATTR_KPARAM_INFO
	.align		4
.L_19:
        /*0048*/ 	.byte	0x04, 0x17
        /*004a*/ 	.short	(.L_21 - .L_20)
.L_20:
        /*004c*/ 	.word	0x00000000
        /*0050*/ 	.short	0x0003
        /*0052*/ 	.short	0x0018
        /*0054*/ 	.byte	0x00, 0xf4, 0x21, 0x00


	//----- nvinfo : EIATTR_KPARAM_INFO
	.align		4
.L_21:
        /*0058*/ 	.byte	0x04, 0x17
        /*005a*/ 	.short	(.L_23 - .L_22)
.L_22:
        /*005c*/ 	.word	0x00000000
        /*0060*/ 	.short	0x0002
        /*0062*/ 	.short	0x0010
        /*0064*/ 	.byte	0x00, 0xf4, 0x21, 0x00


	//----- nvinfo : EIATTR_KPARAM_INFO
	.align		4
.L_23:
        /*0068*/ 	.byte	0x04, 0x17
        /*006a*/ 	.short	(.L_25 - .L_24)
.L_24:
        /*006c*/ 	.word	0x00000000
        /*0070*/ 	.short	0x0001
        /*0072*/ 	.short	0x0008
        /*0074*/ 	.byte	0x00, 0xf4, 0x21, 0x00


	//----- nvinfo : EIATTR_KPARAM_INFO
	.align		4
.L_25:
        /*0078*/ 	.byte	0x04, 0x17
        /*007a*/ 	.short	(.L_27 - .L_26)
.L_26:
        /*007c*/ 	.word	0x00000000
        /*0080*/ 	.short	0x0000
        /*0082*/ 	.short	0x0000
        /*0084*/ 	.byte	0x00, 0xf4, 0x21, 0x00


	//----- nvinfo : EIATTR_SPARSE_MMA_MASK
	.align		4
.L_27:
        /*0088*/ 	.byte	0x03, 0x50
        /*008a*/ 	.short	0x0000


	//----- nvinfo : EIATTR_MAXREG_COUNT
	.align		4
        /*008c*/ 	.byte	0x03, 0x1b
        /*008e*/ 	.short	0x00ff


	//----- nvinfo : EIATTR_EXIT_INSTR_OFFSETS
	.align		4
        /*0090*/ 	.byte	0x04, 0x1c
        /*0092*/ 	.short	(.L_29 - .L_28)


	//   ....[0]....
.L_28:
        /*0094*/ 	.word	0x000004e0


	//   ....[1]....
        /*0098*/ 	.word	0x00000500


	//----- nvinfo : EIATTR_REQNTID
	.align		4
.L_29:
        /*009c*/ 	.byte	0x04, 0x10
        /*009e*/ 	.short	(.L_31 - .L_30)
.L_30:
        /*00a0*/ 	.word	0x00000080
        /*00a4*/ 	.word	0x00000001
        /*00a8*/ 	.word	0x00000001


	//----- nvinfo : EIATTR_CBANK_PARAM_SIZE
	.align		4
.L_31:
        /*00ac*/ 	.byte	0x03, 0x19
        /*00ae*/ 	.short	0x003c


	//----- nvinfo : EIATTR_PARAM_CBANK
	.align		4
        /*00b0*/ 	.byte	0x04, 0x0a
        /*00b2*/ 	.short	(.L_33 - .L_32)
	.align		4
.L_32:
        /*00b4*/ 	.word	index@(.nv.constant0.triton_poi_fused__native_batch_norm_legit_no_training__prelu_kernel_3)
        /*00b8*/ 	.short	0x0210
        /*00ba*/ 	.short	0x003c


	//----- nvinfo : EIATTR_SW_WAR
	.align		4
.L_33:
        /*00bc*/ 	.byte	0x04, 0x36
        /*00be*/ 	.short	(.L_35 - .L_34)
.L_34:
        /*00c0*/ 	.word	0x00000008
.L_35:


//--------------------- .nv.callgraph             --------------------------
	.section	.nv.callgraph,"",@"SHT_CUDA_CALLGRAPH"
	.align	4
	.sectionentsize	8
	.align		4
        /*0000*/ 	.word	0x00000000
	.align		4
        /*0004*/ 	.word	0xffffffff
	.align		4
        /*0008*/ 	.word	0x00000000
	.align		4
        /*000c*/ 	.word	0xfffffffe
	.align		4
        /*0010*/ 	.word	0x00000000
	.align		4
        /*0014*/ 	.word	0xfffffffd
	.align		4
        /*0018*/ 	.word	0x00000000
	.align		4
        /*001c*/ 	.word	0xfffffffc


//--------------------- .nv.constant4             --------------------------
	.section	.nv.constant4,"a",@progbits
	.align	8
	.align		8
.nv.constant4:
        /*0000*/ 	.dword	_$_str
	.align		8
        /*0008*/ 	.dword	_$_str_$_2


//--------------------- .text.triton_poi_fused__native_batch_norm_legit_no_training__prelu_kernel_3 --------------------------
	.section	.text.triton_poi_fused__native_batch_norm_legit_no_training__prelu_kernel_3,"ax",@progbits
	.align	128
        .global         triton_poi_fused__native_batch_norm_legit_no_training__prelu_kernel_3
        .type           triton_poi_fused__native_batch_norm_legit_no_training__prelu_kernel_3,@function
        .size           triton_poi_fused__native_batch_norm_legit_no_training__prelu_kernel_3,(.L_x_1 - triton_poi_fused__native_batch_norm_legit_no_training__prelu_kernel_3)
        .other          triton_poi_fused__native_batch_norm_legit_no_training__prelu_kernel_3,@"STO_CUDA_ENTRY STV_DEFAULT"
triton_poi_fused__native_batch_norm_legit_no_training__prelu_kernel_3:
.text.triton_poi_fused__native_batch_norm_legit_no_training__prelu_kernel_3:
[----:B------:R-:W0:Y:S01]  /*0000*/  LDC R1, c[0x0][0x28] ;  /* 0x00000a00ff017b82 */ /* 0x000e220000000800 */
[----:B------:R-:W1:Y:S01]  /*0010*/  S2R R0, SR_TID.X ;  /* 0x0000000000007919 */ /* 0x000e620000002100 */
[----:B------:R-:W-:Y:S01]  /*0020*/  CS2R R10, SRZ ;  /* 0x00000000000a7805 */ /* 0x000fe2000001ff00 */
[----:B------:R-:W-:-:S05]  /*0030*/  ULDC.64 UR4, c[0x0][0x208] ;  /* 0x0000820000047ab9 */ /* 0x000fca0000000a00 */
[----:B------:R-:W2:Y:S01]  /*0040*/  LDC.64 R18, c[0x0][0x218] ;  /* 0x00008600ff127b82 */ /* 0x000ea20000000a00 */
[----:B------:R-:W3:Y:S07]  /*0050*/  S2R R5, SR_CTAID.X ;  /* 0x0000000000057919 */ /* 0x000eee0000002500 */
[----:B------:R-:W4:Y:S08]  /*0060*/  LDC.64 R20, c[0x0][0x220] ;  /* 0x00008800ff147b82 */ /* 0x000f300000000a00 */
[----:B------:R-:W5:Y:S08]  /*0070*/  LDC.64 R6, c[0x0][0x238] ;  /* 0x00008e00ff067b82 */ /* 0x000f700000000a00 */
[----:B------:R-:W2:Y:S01]  /*0080*/  LDC.64 R8, c[0x0][0x230] ;  /* 0x00008c00ff087b82 */ /* 0x000ea20000000a00 */
[----:B-1----:R-:W-:-:S02]  /*0090*/  SHF.L.U32 R0, R0, 0x1, RZ ;  /* 0x0000000100007819 */ /* 0x002fc400000006ff */
[----:B---3--:R-:W-:Y:S02]  /*00a0*/  SHF.R.S32.HI R3, RZ, 0x17, R5 ;  /* 0x00000017ff037819 */ /* 0x008fe40000011405 */
[----:B------:R-:W-:Y:S02]  /*00b0*/  LOP3.LUT R0, R0, 0xfe, RZ, 0xc0, !PT ;  /* 0x000000fe00007812 */ /* 0x000fe400078ec0ff */
[----:B------:R-:W-:Y:S02]  /*00c0*/  SGXT R3, R3, 0x1 ;  /* 0x000000010303781a */ /* 0x000fe40000000200 */
[----:B------:R-:W-:Y:S02]  /*00d0*/  LEA R0, R5, R0, 0x8 ;  /* 0x0000000005007211 */ /* 0x000fe400078e40ff */
[----:B------:R-:W1:Y:S02]  /*00e0*/  LDC.64 R4, c[0x0][0x228] ;  /* 0x00008a00ff047b82 */ /* 0x000e640000000a00 */
[----:B------:R-:W-:-:S02]  /*00f0*/  LEA.HI R3, R3, R0, RZ, 0x4 ;  /* 0x0000000003037211 */ /* 0x000fc400078f20ff */
[----:B------:R-:W-:Y:S02]  /*0100*/  ISETP.GE.AND P0, PT, R0, 0x100, PT ;  /* 0x000001000000780c */ /* 0x000fe40003f06270 */
[----:B------:R-:W-:-:S04]  /*0110*/  SHF.R.S32.HI R3, RZ, 0x4, R3 ;  /* 0x00000004ff037819 */ /* 0x000fc80000011403 */
[----:B------:R-:W-:-:S04]  /*0120*/  LEA.HI R2, R3, R3, RZ, 0x2 ;  /* 0x0000000303027211 */ /* 0x000fc800078f10ff */
[----:B------:R-:W-:-:S04]  /*0130*/  LOP3.LUT R2, R2, 0xfffffffc, RZ, 0xc0, !PT ;  /* 0xfffffffc02027812 */ /* 0x000fc800078ec0ff */
[----:B------:R-:W-:-:S05]  /*0140*/  IADD3 R15, R3, -R2, RZ ;  /* 0x80000002030f7210 */ /* 0x000fca0007ffe0ff */
[----:B-1----:R-:W-:-:S05]  /*0150*/  IMAD.WIDE R4, R15, 0x4, R4 ;  /* 0x000000040f047825 */ /* 0x002fca00078e0204 */
[----:B------:R-:W3:Y:S04]  /*0160*/  @!P0 LDG.E.EL R10, desc[UR4][R4.64] ;  /* 0x00000004040a8981 */ /* 0x000ee8000c2e1900 */
[----:B------:R1:W3:Y:S01]  /*0170*/  @!P0 LDG.E.EL R11, desc[UR4][R4.64] ;  /* 0x00000004040b8981 */ /* 0x0002e2000c2e1900 */
[----:B------:R-:W-:Y:S02]  /*0180*/  CS2R R2, SRZ ;  /* 0x0000000000027805 */ /* 0x000fe4000001ff00 */
[----:B------:R-:W-:Y:S01]  /*0190*/  CS2R R12, SRZ ;  /* 0x00000000000c7805 */ /* 0x000fe2000001ff00 */
[----:B--2---:R-:W-:Y:S01]  /*01a0*/  IMAD.WIDE R18, R0, 0x4, R18 ;  /* 0x0000000400127825 */ /* 0x004fe200078e0212 */
[----:B------:R-:W-:-:S03]  /*01b0*/  HFMA2.MMA R14, -RZ, RZ, 0, 0 ;  /* 0x00000000ff0e7435 */ /* 0x000fc600000001ff */
[C---:B----4-:R-:W-:Y:S01]  /*01c0*/  IMAD.WIDE R20, R15.reuse, 0x4, R20 ;  /* 0x000000040f147825 */ /* 0x050fe200078e0214 */
[----:B------:R2:W4:Y:S01]  /*01d0*/  @!P0 LDG.E.64 R2, desc[UR4][R18.64] ;  /* 0x0000000412028981 */ /* 0x000522000c1e1b00 */
[----:B-1----:R-:W2:Y:S02]  /*01e0*/  LDC.64 R4, c[0x0][0x240] ;  /* 0x00009000ff047b82 */ /* 0x002ea40000000a00 */
[C---:B-----5:R-:W-:Y:S01]  /*01f0*/  IMAD.WIDE R22, R15.reuse, 0x4, R6 ;  /* 0x000000040f167825 */ /* 0x060fe200078e0206 */
[----:B------:R-:W4:Y:S01]  /*0200*/  @!P0 LDG.E.EL R13, desc[UR4][R20.64] ;  /* 0x00000004140d8981 */ /* 0x000f22000c2e1900 */
[----:B------:R-:W-:Y:S02]  /*0210*/  CS2R R16, SRZ ;  /* 0x0000000000107805 */ /* 0x000fe4000001ff00 */
[----:B------:R-:W-:Y:S01]  /*0220*/  MOV R7, RZ ;  /* 0x000000ff00077202 */ /* 0x000fe20000000f00 */
[----:B------:R-:W5:Y:S01]  /*0230*/  @!P0 LDG.E.EL R12, desc[UR4][R20.64] ;  /* 0x00000004140c8981 */ /* 0x000f62000c2e1900 */
[----:B0-----:R-:W-:-:S03]  /*0240*/  IMAD.WIDE R8, R15, 0x4, R8 ;  /* 0x000000040f087825 */ /* 0x001fc600078e0208 */
[----:B------:R-:W4:Y:S04]  /*0250*/  @!P0 LDG.E.EL R17, desc[UR4][R22.64] ;  /* 0x0000000416118981 */ /* 0x000f28000c2e1900 */
[----:B------:R-:W4:Y:S04]  /*0260*/  @!P0 LDG.E.EL R16, desc[UR4][R8.64] ;  /* 0x0000000408108981 */ /* 0x000f28000c2e1900 */
[----:B------:R0:W4:Y:S04]  /*0270*/  @!P0 LDG.E.EL R14, desc[UR4][R8.64] ;  /* 0x00000004080e8981 */ /* 0x000128000c2e1900 */
[----:B------:R-:W4:Y:S01]  /*0280*/  @!P0 LDG.E.EL R7, desc[UR4][R22.64] ;  /* 0x0000000416078981 */ /* 0x000f22000c2e1900 */
[----:B--2---:R-:W-:Y:S01]  /*0290*/  IMAD.WIDE R18, R15, 0x4, R4 ;  /* 0x000000040f127825 */ /* 0x004fe200078e0204 */
[----:B------:R-:W-:-:S06]  /*02a0*/  CS2R R4, SRZ ;  /* 0x0000000000047805 */ /* 0x000fcc000001ff00 */
[----:B------:R-:W2:Y:S04]  /*02b0*/  @!P0 LDG.E.EL R5, desc[UR4][R18.64] ;  /* 0x0000000412058981 */ /* 0x000ea8000c2e1900 */
[----:B------:R-:W2:Y:S01]  /*02c0*/  @!P0 LDG.E.EL R4, desc[UR4][R18.64] ;  /* 0x0000000412048981 */ /* 0x000ea2000c2e1900 */
[----:B---3--:R-:W-:Y:S01]  /*02d0*/  FADD R10, R10, 9.9999997473787516356e-06 ;  /* 0x3727c5ac0a0a7421 */ /* 0x008fe20000000000 */
[----:B------:R-:W-:-:S03]  /*02e0*/  FADD R11, R11, 9.9999997473787516356e-06 ;  /* 0x3727c5ac0b0b7421 */ /* 0x000fc60000000000 */
[----:B------:R-:W1:Y:S08]  /*02f0*/  MUFU.SQRT R6, R10 ;  /* 0x0000000a00067308 */ /* 0x000e700000002000 */
[----:B0-----:R-:W0:Y:S01]  /*0300*/  MUFU.SQRT R8, R11 ;  /* 0x0000000b00087308 */ /* 0x001e220000002000 */
[C---:B-1----:R-:W-:Y:S02]  /*0310*/  FSETP.GT.AND P1, PT, R6.reuse, 8.50705917302346158658e+37, PT ;  /* 0x7e8000000600780b */ /* 0x042fe40003f24000 */
[----:B------:R-:W-:-:S02]  /*0320*/  FSETP.GEU.AND P3, PT, R6, 1.175494350822287508e-38, PT ;  /* 0x008000000600780b */ /* 0x000fc40003f6e000 */
[C---:B0-----:R-:W-:Y:S02]  /*0330*/  FSETP.GT.AND P2, PT, R8.reuse, 8.50705917302346158658e+37, PT ;  /* 0x7e8000000800780b */ /* 0x041fe40003f44000 */
[----:B------:R-:W-:-:S07]  /*0340*/  FSETP.GEU.AND P4, PT, R8, 1.175494350822287508e-38, PT ;  /* 0x008000000800780b */ /* 0x000fce0003f8e000 */
[----:B------:R-:W-:Y:S01]  /*0350*/  @P1 FMUL R6, R6, 0.25 ;  /* 0x3e80000006061820 */ /* 0x000fe20000400000 */
[----:B------:R-:W-:-:S03]  /*0360*/  HFMA2.MMA R11, -RZ, RZ, 1.625, 0 ;  /* 0x3e800000ff0b7435 */ /* 0x000fc600000001ff */
[----:B------:R-:W-:Y:S01]  /*0370*/  @!P3 FMUL R6, R6, 16777216 ;  /* 0x4b8000000606b820 */ /* 0x000fe20000400000 */
[----:B------:R-:W-:-:S04]  /*0380*/  @P2 FMUL R8, R8, 0.25 ;  /* 0x3e80000008082820 */ /* 0x000fc80000400000 */
[----:B------:R-:W-:Y:S01]  /*0390*/  @!P4 FMUL R8, R8, 16777216 ;  /* 0x4b8000000808c820 */ /* 0x000fe20000400000 */
[----:B------:R-:W0:Y:S01]  /*03a0*/  MUFU.RCP R6, R6 ;  /* 0x0000000600067308 */ /* 0x000e220000001000 */
[----:B------:R-:W-:-:S07]  /*03b0*/  FSEL R9, R11, 1, P1 ;  /* 0x3f8000000b097808 */ /* 0x000fce0000800000 */
[----:B------:R-:W1:Y:S01]  /*03c0*/  MUFU.RCP R8, R8 ;  /* 0x0000000800087308 */ /* 0x000e620000001000 */
[----:B------:R-:W-:Y:S01]  /*03d0*/  FSEL R11, R11, 1, P2 ;  /* 0x3f8000000b0b7808 */ /* 0x000fe20001000000 */
[----:B------:R-:W-:-:S04]  /*03e0*/  @!P3 FMUL R9, R9, 16777216 ;  /* 0x4b8000000909b820 */ /* 0x000fc80000400000 */
[----:B------:R-:W-:Y:S01]  /*03f0*/  @!P4 FMUL R11, R11, 16777216 ;  /* 0x4b8000000b0bc820 */ /* 0x000fe20000400000 */
[----:B----4-:R-:W-:Y:S01]  /*0400*/  FADD R13, -R13, R2 ;  /* 0x000000020d0d7221 */ /* 0x010fe20000000100 */
[----:B-----5:R-:W-:Y:S01]  /*0410*/  FADD R12, -R12, R3 ;  /* 0x000000030c0c7221 */ /* 0x020fe20000000100 */
[----:B0-----:R-:W-:Y:S01]  /*0420*/  FMUL R10, R6, R9 ;  /* 0x00000009060a7220 */ /* 0x001fe20000400000 */
[----:B------:R-:W0:Y:S01]  /*0430*/  LDC.64 R2, c[0x0][0x210] ;  /* 0x00008400ff027b82 */ /* 0x000e220000000a00 */
[----:B-1----:R-:W-:Y:S02]  /*0440*/  FMUL R11, R8, R11 ;  /* 0x0000000b080b7220 */ /* 0x002fe40000400000 */
[----:B------:R-:W-:Y:S02]  /*0450*/  FMUL R10, R13, R10 ;  /* 0x0000000a0d0a7220 */ /* 0x000fe40000400000 */
[----:B------:R-:W-:Y:S02]  /*0460*/  FMUL R12, R12, R11 ;  /* 0x0000000b0c0c7220 */ /* 0x000fe40000400000 */
[----:B------:R-:W-:-:S02]  /*0470*/  FFMA R6, R10, R16, R17 ;  /* 0x000000100a067223 */ /* 0x000fc40000000011 */
[----:B------:R-:W-:-:S03]  /*0480*/  FFMA R7, R12, R14, R7 ;  /* 0x0000000e0c077223 */ /* 0x000fc60000000007 */
[----:B------:R-:W-:Y:S02]  /*0490*/  FSETP.GT.AND P1, PT, R6, RZ, PT ;  /* 0x000000ff0600720b */ /* 0x000fe40003f24000 */
[----:B------:R-:W-:Y:S01]  /*04a0*/  FSETP.GT.AND P2, PT, R7, RZ, PT ;  /* 0x000000ff0700720b */ /* 0x000fe20003f44000 */
[----:B0-----:R-:W-:-:S10]  /*04b0*/  IMAD.WIDE R2, R0, 0x4, R2 ;  /* 0x0000000400027825 */ /* 0x001fd400078e0202 */
[----:B--2---:R-:W-:Y:S02]  /*04c0*/  @!P1 FMUL R6, R6, R5 ;  /* 0x0000000506069220 */ /* 0x004fe40000400000 */
[----:B------:R-:W-:Y:S01]  /*04d0*/  @!P2 FMUL R7, R7, R4 ;  /* 0x000000040707a220 */ /* 0x000fe20000400000 */
[----:B------:R-:W-:Y:S06]  /*04e0*/  @P0 EXIT ;  /* 0x000000000000094d */ /* 0x000fec0003800000 */
[----:B------:R-:W-:Y:S01]  /*04f0*/  STG.E.64 desc[UR4][R2.64], R6 ;  /* 0x0000000602007986 */ /* 0x000fe2000c101b04 */
[----:B------:R-:W-:Y:S05]  /*0500*/  EXIT ;  /* 0x000000000000794d */ /* 0x000fea0003800000 */
.L_x_0:
[----:B------:R-:W-:-:S00]  /*0510*/  BRA `(.L_x_0) ;  /* 0xfffffffc00fc7947 */ /* 0x000fc0000383ffff */
[----:B------:R-:W-:-:S00]  /*0520*/  NOP ;  /* 0x0000000000007918 */ /* 0x000fc00000000000 */
        /* <DEDUP_REMOVED lines=13> */
.L_x_1:


//--------------------- .nv.global.init           --------------------------
	.section	.nv.global.init,"aw",@progbits
.nv.global.init:
	.type		_$_str,@object
	.size		_$_str,(_$_str_$_2 - _$_str)
_$_str:
        /*0000*/ 	.byte	0x5f, 0x5f, 0x43, 0x55, 0x44, 0x41, 0x5f, 0x46, 0x54, 0x5a, 0x00
	.type		_$_str_$_2,@object
	.size		_$_str_$_2,(.L_1 - _$_str_$_2)
_$_str_$_2:
        /*000b*/ 	.byte	0x5f, 0x5f, 0x43, 0x55, 0x44, 0x41, 0x5f, 0x50, 0x52, 0x45, 0x43, 0x5f, 0x53, 0x51, 0x52, 0x54
        /*001b*/ 	.byte	0x00
.L_1:


//--------------------- .nv.constant0.triton_poi_fused__native_batch_norm_legit_no_training__prelu_kernel_3 --------------------------
	.section	.nv.constant0.triton_poi_fused__native_batch_norm_legit_no_training__prelu_kernel_3,"a",@progbits
	.sectionflags	@""
	.align	4
.nv.constant0.triton_poi_fused__native_batch_norm_legit_no_training__prelu_kernel_3:
	.zero		588
